//
// Generated by NVIDIA NVVM Compiler
//
// Compiler Build ID: CL-36424714
// Cuda compilation tools, release 13.0, V13.0.88
// Based on NVVM 20.0.0
//

.version 9.0
.target sm_100
.address_size 64

	// .globl	_Z5TLBAPPsPhjjf
.const .align 4 .b8 powers[36] = {8, 0, 0, 0, 4, 0, 0, 0, 2, 0, 0, 0, 16, 0, 0, 0, 0, 0, 0, 0, 1, 0, 0, 0, 32, 0, 0, 0, 64, 0, 0, 0, 128};

.visible .entry _Z5TLBAPPsPhjjf(
	.param .u64 .ptr .align 1 _Z5TLBAPPsPhjjf_param_0,
	.param .u64 .ptr .align 1 _Z5TLBAPPsPhjjf_param_1,
	.param .u32 _Z5TLBAPPsPhjjf_param_2,
	.param .u32 _Z5TLBAPPsPhjjf_param_3,
	.param .f32 _Z5TLBAPPsPhjjf_param_4
)
{
	.reg .pred 	%p<27>;
	.reg .b16 	%rs<17>;
	.reg .b32 	%r<57>;
	.reg .b32 	%f<21>;
	.reg .b64 	%rd<25>;

	ld.param.u64 	%rd1, [_Z5TLBAPPsPhjjf_param_0];
	ld.param.u64 	%rd2, [_Z5TLBAPPsPhjjf_param_1];
	ld.param.u32 	%r3, [_Z5TLBAPPsPhjjf_param_2];
	ld.param.u32 	%r4, [_Z5TLBAPPsPhjjf_param_3];
	ld.param.f32 	%f1, [_Z5TLBAPPsPhjjf_param_4];
	mov.u32 	%r5, %tid.y;
	mov.u32 	%r6, %ntid.y;
	mov.u32 	%r7, %ctaid.y;
	mad.lo.s32 	%r1, %r6, %r7, %r5;
	mov.u32 	%r8, %tid.x;
	mov.u32 	%r9, %ntid.x;
	mov.u32 	%r10, %ctaid.x;
	mad.lo.s32 	%r2, %r9, %r10, %r8;
	setp.ge.u32 	%p1, %r1, %r3;
	setp.ge.u32 	%p2, %r2, %r4;
	or.pred  	%p3, %p1, %p2;
	@%p3 bra 	$L__BB0_3;
	setp.eq.s32 	%p4, %r1, 0;
	setp.eq.s32 	%p5, %r2, 0;
	or.pred  	%p6, %p4, %p5;
	add.s32 	%r11, %r4, -1;
	setp.eq.s32 	%p7, %r2, %r11;
	or.pred  	%p8, %p6, %p7;
	add.s32 	%r12, %r3, -1;
	setp.eq.s32 	%p9, %r1, %r12;
	or.pred  	%p10, %p9, %p8;
	@%p10 bra 	$L__BB0_3;
	cvta.to.global.u64 	%rd3, %rd1;
	add.s32 	%r13, %r1, -1;
	mad.lo.s32 	%r14, %r4, %r13, %r2;
	mul.wide.u32 	%rd4, %r14, 2;
	add.s64 	%rd5, %rd3, %rd4;
	ld.global.u16 	%rs1, [%rd5];
	add.s32 	%r15, %r4, -2;
	mad.lo.s32 	%r16, %r15, %r13, %r2;
	add.s32 	%r17, %r14, -1;
	mul.wide.u32 	%rd6, %r17, 2;
	add.s64 	%rd7, %rd3, %rd6;
	ld.global.u16 	%rs2, [%rd7];
	max.s16 	%rs3, %rs2, %rs1;
	add.s32 	%r18, %r14, 1;
	mul.wide.u32 	%rd8, %r18, 2;
	add.s64 	%rd9, %rd3, %rd8;
	ld.global.u16 	%rs4, [%rd9];
	max.s16 	%rs5, %rs4, %rs3;
	add.s32 	%r19, %r17, %r4;
	mul.wide.u32 	%rd10, %r19, 2;
	add.s64 	%rd11, %rd3, %rd10;
	ld.global.u16 	%rs6, [%rd11];
	max.s16 	%rs7, %rs6, %rs5;
	add.s32 	%r20, %r19, 2;
	mul.wide.u32 	%rd12, %r20, 2;
	add.s64 	%rd13, %rd3, %rd12;
	ld.global.u16 	%rs8, [%rd13];
	max.s16 	%rs9, %rs8, %rs7;
	add.s32 	%r21, %r19, %r4;
	mul.wide.u32 	%rd14, %r21, 2;
	add.s64 	%rd15, %rd3, %rd14;
	ld.global.u16 	%rs10, [%rd15];
	max.s16 	%rs11, %rs10, %rs9;
	add.s32 	%r22, %r21, 1;
	mul.wide.u32 	%rd16, %r22, 2;
	add.s64 	%rd17, %rd3, %rd16;
	ld.global.u16 	%rs12, [%rd17];
	max.s16 	%rs13, %rs12, %rs11;
	add.s32 	%r23, %r21, 2;
	mul.wide.u32 	%rd18, %r23, 2;
	add.s64 	%rd19, %rd3, %rd18;
	ld.global.u16 	%rs14, [%rd19];
	max.s16 	%rs15, %rs14, %rs13;
	cvt.rn.f32.s16 	%f2, %rs15;
	mul.f32 	%f3, %f1, %f2;
	add.s32 	%r24, %r14, %r4;
	mul.wide.u32 	%rd20, %r24, 2;
	add.s64 	%rd21, %rd3, %rd20;
	ld.global.u16 	%rs16, [%rd21];
	setp.gt.s16 	%p11, %rs2, %rs16;
	cvt.rn.f32.s16 	%f5, %rs2;
	setp.lt.f32 	%p12, %f3, %f5;
	ld.const.u32 	%r25, [powers];
	selp.b32 	%r26, %r25, 0, %p12;
	selp.b32 	%r27, %r26, 0, %p11;
	setp.gt.s16 	%p13, %rs1, %rs16;
	cvt.rn.f32.s16 	%f7, %rs1;
	setp.lt.f32 	%p14, %f3, %f7;
	ld.const.u32 	%r28, [powers+4];
	selp.b32 	%r29, %r28, 0, %p14;
	selp.b32 	%r30, %r29, 0, %p13;
	add.s32 	%r31, %r27, %r30;
	setp.gt.s16 	%p15, %rs4, %rs16;
	cvt.rn.f32.s16 	%f9, %rs4;
	setp.lt.f32 	%p16, %f3, %f9;
	ld.const.u32 	%r32, [powers+8];
	selp.b32 	%r33, %r32, 0, %p16;
	selp.b32 	%r34, %r33, 0, %p15;
	add.s32 	%r35, %r31, %r34;
	setp.gt.s16 	%p17, %rs6, %rs16;
	cvt.rn.f32.s16 	%f11, %rs6;
	setp.lt.f32 	%p18, %f3, %f11;
	ld.const.u32 	%r36, [powers+12];
	selp.b32 	%r37, %r36, 0, %p18;
	selp.b32 	%r38, %r37, 0, %p17;
	add.s32 	%r39, %r35, %r38;
	setp.gt.s16 	%p19, %rs8, %rs16;
	cvt.rn.f32.s16 	%f13, %rs8;
	setp.lt.f32 	%p20, %f3, %f13;
	ld.const.u32 	%r40, [powers+20];
	selp.b32 	%r41, %r40, 0, %p20;
	selp.b32 	%r42, %r41, 0, %p19;
	add.s32 	%r43, %r39, %r42;
	setp.gt.s16 	%p21, %rs10, %rs16;
	cvt.rn.f32.s16 	%f15, %rs10;
	setp.lt.f32 	%p22, %f3, %f15;
	ld.const.u32 	%r44, [powers+24];
	selp.b32 	%r45, %r44, 0, %p22;
	selp.b32 	%r46, %r45, 0, %p21;
	add.s32 	%r47, %r43, %r46;
	setp.gt.s16 	%p23, %rs12, %rs16;
	cvt.rn.f32.s16 	%f17, %rs12;
	setp.lt.f32 	%p24, %f3, %f17;
	ld.const.u32 	%r48, [powers+28];
	selp.b32 	%r49, %r48, 0, %p24;
	selp.b32 	%r50, %r49, 0, %p23;
	add.s32 	%r51, %r47, %r50;
	setp.gt.s16 	%p25, %rs14, %rs16;
	cvt.rn.f32.s16 	%f19, %rs14;
	setp.lt.f32 	%p26, %f3, %f19;
	ld.const.u32 	%r52, [powers+32];
	selp.b32 	%r53, %r52, 0, %p26;
	selp.b32 	%r54, %r53, 0, %p25;
	add.s32 	%r55, %r51, %r54;
	add.s32 	%r56, %r16, -1;
	cvt.u64.u32 	%rd22, %r56;
	cvta.to.global.u64 	%rd23, %rd2;
	add.s64 	%rd24, %rd23, %rd22;
	st.global.u8 	[%rd24], %r55;
$L__BB0_3:
	ret;

}


// ===== COMPILED SASS (sm_100) =====

	.target	sm_100

	.elftype	@"ET_EXEC"


//--------------------- .note.nv.tkinfo           --------------------------
	.section	.note.nv.tkinfo,"",@"SHT_NOTE"
	.sectionflags	@"SHF_NOTE_NV_TKINFO"
	.tkinfo
        /*0018*/ 	.word	0x00000002
        /*0030*/ 	.string	""
        /*0030*/ 	.string	"ptxas"
        /*0030*/ 	.string	"Cuda compilation tools, release 13.0, V13.0.88"
        /*0030*/ 	.string	"Build cuda_13.0.r13.0/compiler.36424714_0"
        /*0030*/ 	.string	"-arch sm_100 -m 64 "



//--------------------- .note.nv.cuinfo           --------------------------
	.section	.note.nv.cuinfo,"",@"SHT_NOTE"
	.sectionflags	@"SHF_NOTE_NV_CUINFO"
        /*0018*/ 	.short	0x0002
        /*001a*/ 	.short	0x0064
        /*001c*/ 	.short	0x0082
	.zero		2


//--------------------- .nv.info                  --------------------------
	.section	.nv.info,"",@"SHT_CUDA_INFO"
	.align	4


	//----- nvinfo : EIATTR_REGCOUNT
	.align		4
        /*0000*/ 	.byte	0x04, 0x2f
        /*0002*/ 	.short	(.L_2 - .L_1)
	.align		4
.L_1:
        /*0004*/ 	.word	index@(_Z5TLBAPPsPhjjf)
        /*0008*/ 	.word	0x0000001f


	//----- nvinfo : EIATTR_FRAME_SIZE
	.align		4
.L_2:
        /*000c*/ 	.byte	0x04, 0x11
        /*000e*/ 	.short	(.L_4 - .L_3)
	.align		4
.L_3:
        /*0010*/ 	.word	index@(_Z5TLBAPPsPhjjf)
        /*0014*/ 	.word	0x00000000


	//----- nvinfo : EIATTR_MIN_STACK_SIZE
	.align		4
.L_4:
        /*0018*/ 	.byte	0x04, 0x12
        /*001a*/ 	.short	(.L_6 - .L_5)
	.align		4
.L_5:
        /*001c*/ 	.word	index@(_Z5TLBAPPsPhjjf)
        /*0020*/ 	.word	0x00000000
.L_6:


//--------------------- .nv.compat                --------------------------
	.section	.nv.compat,"",@"SHT_CUDA_COMPAT_INFO"
	.align	4
        /*0000*/ 	.byte	0x02, 0x09, 0x00, 0x00, 0x02, 0x02, 0x01, 0x00, 0x02, 0x05, 0x05, 0x00, 0x03, 0x07, 0x01, 0x01
        /*0010*/ 	.byte	0x02, 0x03, 0x00, 0x00, 0x02, 0x06, 0x01, 0x00, 0x04, 0x0b, 0x08, 0x00, 0x09, 0x00, 0x00, 0x00
        /*0020*/ 	.byte	0x00, 0x00, 0x00, 0x00


//--------------------- .nv.info._Z5TLBAPPsPhjjf  --------------------------
	.section	.nv.info._Z5TLBAPPsPhjjf,"",@"SHT_CUDA_INFO"
	.sectionflags	@""
	.align	4


	//----- nvinfo : EIATTR_CUDA_API_VERSION
	.align		4
        /*0000*/ 	.byte	0x04, 0x37
        /*0002*/ 	.short	(.L_8 - .L_7)
.L_7:
        /*0004*/ 	.word	0x00000082


	//----- nvinfo : EIATTR_KPARAM_INFO
	.align		4
.L_8:
        /*0008*/ 	.byte	0x04, 0x17
        /*000a*/ 	.short	(.L_10 - .L_9)
.L_9:
        /*000c*/ 	.word	0x00000000
        /*0010*/ 	.short	0x0004
        /*0012*/ 	.short	0x0018
        /*0014*/ 	.byte	0x00, 0xf0, 0x11, 0x00


	//----- nvinfo : EIATTR_KPARAM_INFO
	.align		4
.L_10:
        /*0018*/ 	.byte	0x04, 0x17
        /*001a*/ 	.short	(.L_12 - .L_11)
.L_11:
        /*001c*/ 	.word	0x00000000
        /*0020*/ 	.short	0x0003
        /*0022*/ 	.short	0x0014
        /*0024*/ 	.byte	0x00, 0xf0, 0x11, 0x00


	//----- nvinfo : EIATTR_KPARAM_INFO
	.align		4
.L_12:
        /*0028*/ 	.byte	0x04, 0x17
        /*002a*/ 	.short	(.L_14 - .L_13)
.L_13:
        /*002c*/ 	.word	0x00000000
        /*0030*/ 	.short	0x0002
        /*0032*/ 	.short	0x0010
        /*0034*/ 	.byte	0x00, 0xf0, 0x11, 0x00


	//----- nvinfo : EIATTR_KPARAM_INFO
	.align		4
.L_14:
        /*0038*/ 	.byte	0x04, 0x17
        /*003a*/ 	.short	(.L_16 - .L_15)
.L_15:
        /*003c*/ 	.word	0x00000000
        /*0040*/ 	.short	0x0001
        /*0042*/ 	.short	0x0008
        /*0044*/ 	.byte	0x00, 0xf5, 0x21, 0x00


	//----- nvinfo : EIATTR_KPARAM_INFO
	.align		4
.L_16:
        /*0048*/ 	.byte	0x04, 0x17
        /*004a*/ 	.short	(.L_18 - .L_17)
.L_17:
        /*004c*/ 	.word	0x00000000
        /*0050*/ 	.short	0x0000
        /*0052*/ 	.short	0x0000
        /*0054*/ 	.byte	0x00, 0xf5, 0x21, 0x00


	//----- nvinfo : EIATTR_SPARSE_MMA_MASK
	.align		4
.L_18:
        /*0058*/ 	.byte	0x03, 0x50
        /*005a*/ 	.short	0x0000


	//----- nvinfo : EIATTR_MAXREG_COUNT
	.align		4
        /*005c*/ 	.byte	0x03, 0x1b
        /*005e*/ 	.short	0x00ff


	//----- nvinfo : EIATTR_MERCURY_ISA_VERSION
	.align		4
        /*0060*/ 	.byte	0x03, 0x5f
        /*0062*/ 	.short	0x0101


	//----- nvinfo : EIATTR_VRC_CTA_INIT_COUNT
	.align		4
        /*0064*/ 	.byte	0x02, 0x4a
	.zero		1
	.zero		1


	//----- nvinfo : EIATTR_EXIT_INSTR_OFFSETS
	.align		4
        /*0068*/ 	.byte	0x04, 0x1c
        /*006a*/ 	.short	(.L_20 - .L_19)


	//   ....[0]....
.L_19:
        /*006c*/ 	.word	0x000000c0


	//   ....[1]....
        /*0070*/ 	.word	0x00000130


	//   ....[2]....
        /*0074*/ 	.word	0x000007b0


	//----- nvinfo : EIATTR_CBANK_PARAM_SIZE
	.align		4
.L_20:
        /*0078*/ 	.byte	0x03, 0x19
        /*007a*/ 	.short	0x001c


	//----- nvinfo : EIATTR_PARAM_CBANK
	.align		4
        /*007c*/ 	.byte	0x04, 0x0a
        /*007e*/ 	.short	(.L_22 - .L_21)
	.align		4
.L_21:
        /*0080*/ 	.word	index@(.nv.constant0._Z5TLBAPPsPhjjf)
        /*0084*/ 	.short	0x0380
        /*0086*/ 	.short	0x001c


	//----- nvinfo : EIATTR_SW_WAR
	.align		4
.L_22:
        /*0088*/ 	.byte	0x04, 0x36
        /*008a*/ 	.short	(.L_24 - .L_23)
.L_23:
        /*008c*/ 	.word	0x00000008
.L_24:


//--------------------- .nv.callgraph             --------------------------
	.section	.nv.callgraph,"",@"SHT_CUDA_CALLGRAPH"
	.align	4
	.sectionentsize	8
	.align		4
        /*0000*/ 	.word	0x00000000
	.align		4
        /*0004*/ 	.word	0xffffffff
	.align		4
        /*0008*/ 	.word	0x00000000
	.align		4
        /*000c*/ 	.word	0xfffffffe
	.align		4
        /*0010*/ 	.word	0x00000000
	.align		4
        /*0014*/ 	.word	0xfffffffd
	.align		4
        /*0018*/ 	.word	0x00000000
	.align		4
        /*001c*/ 	.word	0xfffffffc


//--------------------- .nv.constant3             --------------------------
	.section	.nv.constant3,"a",@progbits
	.align	4
.nv.constant3:
	.type		powers,@object
	.size		powers,(.L_0 - powers)
powers:
        /*0000*/ 	.byte	0x08, 0x00, 0x00, 0x00, 0x04, 0x00, 0x00, 0x00, 0x02, 0x00, 0x00, 0x00, 0x10, 0x00, 0x00, 0x00
        /*0010*/ 	.byte	0x00, 0x00, 0x00, 0x00, 0x01, 0x00, 0x00, 0x00, 0x20, 0x00, 0x00, 0x00, 0x40, 0x00, 0x00, 0x00
        /*0020*/ 	.byte	0x80, 0x00, 0x00, 0x00
.L_0:


//--------------------- .text._Z5TLBAPPsPhjjf     --------------------------
	.section	.text._Z5TLBAPPsPhjjf,"ax",@progbits
	.align	128
        .global         _Z5TLBAPPsPhjjf
        .type           _Z5TLBAPPsPhjjf,@function
        .size           _Z5TLBAPPsPhjjf,(.L_x_1 - _Z5TLBAPPsPhjjf)
        .other          _Z5TLBAPPsPhjjf,@"STO_CUDA_ENTRY STV_DEFAULT"
_Z5TLBAPPsPhjjf:
.text._Z5TLBAPPsPhjjf:
[----:B------:R-:W-:Y:S01]  /*0000*/  LDC R1, c[0x0][0x37c] ;  /* 0x0000df00ff017b82 */ /* 0x000fe20000000800 */
[----:B------:R-:W0:Y:S01]  /*0010*/  S2R R18, SR_TID.X ;  /* 0x0000000000127919 */ /* 0x000e220000002100 */
[----:B------:R-:W1:Y:S01]  /*0020*/  LDCU UR4, c[0x0][0x364] ;  /* 0x00006c80ff0477ac */ /* 0x000e620008000800 */
[----:B------:R-:W0:Y:S01]  /*0030*/  S2R R5, SR_CTAID.X ;  /* 0x0000000000057919 */ /* 0x000e220000002500 */
[----:B------:R-:W0:Y:S01]  /*0040*/  LDCU UR5, c[0x0][0x360] ;  /* 0x00006c00ff0577ac */ /* 0x000e220008000800 */
[----:B------:R-:W1:Y:S01]  /*0050*/  S2R R3, SR_TID.Y ;  /* 0x0000000000037919 */ /* 0x000e620000002200 */
[----:B------:R-:W2:Y:S01]  /*0060*/  LDCU.64 UR8, c[0x0][0x390] ;  /* 0x00007200ff0877ac */ /* 0x000ea20008000a00 */
[----:B------:R-:W1:Y:S01]  /*0070*/  S2R R0, SR_CTAID.Y ;  /* 0x0000000000007919 */ /* 0x000e620000002600 */
[----:B0-----:R-:W-:-:S05]  /*0080*/  IMAD R18, R5, UR5, R18 ;  /* 0x0000000505127c24 */ /* 0x001fca000f8e0212 */
[----:B--2---:R-:W-:Y:S01]  /*0090*/  ISETP.GE.U32.AND P0, PT, R18, UR9, PT ;  /* 0x0000000912007c0c */ /* 0x004fe2000bf06070 */
[----:B-1----:R-:W-:-:S05]  /*00a0*/  IMAD R3, R0, UR4, R3 ;  /* 0x0000000400037c24 */ /* 0x002fca000f8e0203 */
[----:B------:R-:W-:-:S13]  /*00b0*/  ISETP.GE.U32.OR P0, PT, R3, UR8, P0 ;  /* 0x0000000803007c0c */ /* 0x000fda0008706470 */
[----:B------:R-:W-:Y:S05]  /*00c0*/  @P0 EXIT ;  /* 0x000000000000094d */ /* 0x000fea0003800000 */
[----:B------:R-:W-:Y:S01]  /*00d0*/  ISETP.NE.AND P0, PT, R18, RZ, PT ;  /* 0x000000ff1200720c */ /* 0x000fe20003f05270 */
[----:B------:R-:W-:Y:S02]  /*00e0*/  UIADD3 UR4, UPT, UPT, UR9, -0x1, URZ ;  /* 0xffffffff09047890 */ /* 0x000fe4000fffe0ff */
[----:B------:R-:W-:Y:S01]  /*00f0*/  UIADD3 UR5, UPT, UPT, UR8, -0x1, URZ ;  /* 0xffffffff08057890 */ /* 0x000fe2000fffe0ff */
[----:B------:R-:W-:-:S04]  /*0100*/  ISETP.EQ.OR P0, PT, R3, RZ, !P0 ;  /* 0x000000ff0300720c */ /* 0x000fc80004702670 */
[----:B------:R-:W-:-:S04]  /*0110*/  ISETP.EQ.OR P0, PT, R18, UR4, P0 ;  /* 0x0000000412007c0c */ /* 0x000fc80008702670 */
[----:B------:R-:W-:-:S13]  /*0120*/  ISETP.EQ.OR P0, PT, R3, UR5, P0 ;  /* 0x0000000503007c0c */ /* 0x000fda0008702670 */
[----:B------:R-:W-:Y:S05]  /*0130*/  @P0 EXIT ;  /* 0x000000000000094d */ /* 0x000fea0003800000 */
[----:B------:R-:W0:Y:S01]  /*0140*/  LDC.64 R16, c[0x0][0x380] ;  /* 0x0000e000ff107b82 */ /* 0x000e220000000a00 */
[----:B------:R-:W-:Y:S01]  /*0150*/  VIADD R3, R3, 0xffffffff ;  /* 0xffffffff03037836 */ /* 0x000fe20000000000 */
[----:B------:R-:W1:Y:S03]  /*0160*/  LDCU.64 UR6, c[0x0][0x358] ;  /* 0x00006b00ff0677ac */ /* 0x000e660008000a00 */
[----:B------:R-:W-:Y:S01]  /*0170*/  IMAD R5, R3, UR9, R18 ;  /* 0x0000000903057c24 */ /* 0x000fe2000f8e0212 */
[----:B------:R-:W2:Y:S03]  /*0180*/  LDCU UR5, c[0x0][0x398] ;  /* 0x00007300ff0577ac */ /* 0x000ea60008000800 */
[C---:B------:R-:W-:Y:S02]  /*0190*/  VIADD R15, R5.reuse, 0xffffffff ;  /* 0xffffffff050f7836 */ /* 0x040fe40000000000 */
[----:B------:R-:W-:-:S02]  /*01a0*/  VIADD R21, R5, 0x1 ;  /* 0x0000000105157836 */ /* 0x000fc40000000000 */
[----:B------:R-:W-:-:S04]  /*01b0*/  VIADD R7, R15, UR9 ;  /* 0x000000090f077c36 */ /* 0x000fc80008000000 */
[C---:B------:R-:W-:Y:S02]  /*01c0*/  VIADD R9, R7.reuse, 0x2 ;  /* 0x0000000207097836 */ /* 0x040fe40000000000 */
[----:B------:R-:W-:Y:S02]  /*01d0*/  VIADD R13, R7, UR9 ;  /* 0x00000009070d7c36 */ /* 0x000fe40008000000 */
[----:B0-----:R-:W-:-:S04]  /*01e0*/  IMAD.WIDE.U32 R10, R5, 0x2, R16 ;  /* 0x00000002050a7825 */ /* 0x001fc800078e0010 */
[--C-:B------:R-:W-:Y:S01]  /*01f0*/  IMAD.WIDE.U32 R14, R15, 0x2, R16.reuse ;  /* 0x000000020f0e7825 */ /* 0x100fe200078e0010 */
[----:B-1----:R0:W3:Y:S03]  /*0200*/  LDG.E.U16 R0, desc[UR6][R10.64] ;  /* 0x000000060a007981 */ /* 0x0020e6000c1e1500 */
[--C-:B------:R-:W-:Y:S01]  /*0210*/  IMAD.WIDE.U32 R20, R21, 0x2, R16.reuse ;  /* 0x0000000215147825 */ /* 0x100fe200078e0010 */
[----:B------:R-:W3:Y:S03]  /*0220*/  LDG.E.U16 R2, desc[UR6][R14.64] ;  /* 0x000000060e027981 */ /* 0x000ee6000c1e1500 */
[----:B------:R-:W-:Y:S01]  /*0230*/  IMAD.WIDE.U32 R6, R7, 0x2, R16 ;  /* 0x0000000207067825 */ /* 0x000fe200078e0010 */
[----:B------:R-:W3:Y:S03]  /*0240*/  LDG.E.U16 R4, desc[UR6][R20.64] ;  /* 0x0000000614047981 */ /* 0x000ee6000c1e1500 */
[----:B------:R-:W-:-:S02]  /*0250*/  VIADD R19, R13, 0x1 ;  /* 0x000000010d137836 */ /* 0x000fc40000000000 */
[--C-:B------:R-:W-:Y:S01]  /*0260*/  IMAD.WIDE.U32 R8, R9, 0x2, R16.reuse ;  /* 0x0000000209087825 */ /* 0x100fe200078e0010 */
[----:B------:R-:W4:Y:S03]  /*0270*/  LDG.E.U16 R6, desc[UR6][R6.64] ;  /* 0x0000000606067981 */ /* 0x000f26000c1e1500 */
[C-C-:B0-----:R-:W-:Y:S02]  /*0280*/  IMAD.WIDE.U32 R10, R13.reuse, 0x2, R16.reuse ;  /* 0x000000020d0a7825 */ /* 0x141fe400078e0010 */
[----:B------:R-:W4:Y:S02]  /*0290*/  LDG.E.U16 R8, desc[UR6][R8.64] ;  /* 0x0000000608087981 */ /* 0x000f24000c1e1500 */
[----:B------:R-:W-:Y:S02]  /*02a0*/  VIADD R23, R13, 0x2 ;  /* 0x000000020d177836 */ /* 0x000fe40000000000 */
[--C-:B------:R-:W-:Y:S01]  /*02b0*/  IMAD.WIDE.U32 R12, R19, 0x2, R16.reuse ;  /* 0x00000002130c7825 */ /* 0x100fe200078e0010 */
[----:B------:R-:W5:Y:S03]  /*02c0*/  LDG.E.U16 R10, desc[UR6][R10.64] ;  /* 0x000000060a0a7981 */ /* 0x000f66000c1e1500 */
[----:B------:R-:W-:-:S02]  /*02d0*/  IMAD.WIDE.U32 R22, R23, 0x2, R16 ;  /* 0x0000000217167825 */ /* 0x000fc400078e0010 */
[----:B------:R-:W5:Y:S04]  /*02e0*/  LDG.E.U16 R12, desc[UR6][R12.64] ;  /* 0x000000060c0c7981 */ /* 0x000f68000c1e1500 */
[----:B------:R-:W2:Y:S01]  /*02f0*/  LDG.E.U16 R14, desc[UR6][R22.64] ;  /* 0x00000006160e7981 */ /* 0x000ea2000c1e1500 */
[----:B------:R-:W-:-:S04]  /*0300*/  VIADD R5, R5, UR9 ;  /* 0x0000000905057c36 */ /* 0x000fc80008000000 */
[----:B------:R-:W-:-:S05]  /*0310*/  IMAD.WIDE.U32 R16, R5, 0x2, R16 ;  /* 0x0000000205107825 */ /* 0x000fca00078e0010 */
[----:B------:R0:W2:Y:S02]  /*0320*/  LDG.E.U16 R15, desc[UR6][R16.64] ;  /* 0x00000006100f7981 */ /* 0x0000a4000c1e1500 */
[----:B0-----:R-:W0:Y:S01]  /*0330*/  LDC.64 R16, c[0x3][RZ] ;  /* 0x00c00000ff107b82 */ /* 0x001e220000000a00 */
[----:B------:R-:W-:Y:S01]  /*0340*/  UIADD3 UR4, UPT, UPT, UR9, -0x2, URZ ;  /* 0xfffffffe09047890 */ /* 0x000fe2000fffe0ff */
[----:B---3--:R-:W-:-:S04]  /*0350*/  VIMNMX3.S16x2 R5, R2, R0, R4, !PT ;  /* 0x000000000205720f */ /* 0x008fc80007800304 */
[----:B----4-:R-:W-:-:S04]  /*0360*/  VIMNMX3.S16x2 R5, R6, R5, R8, !PT ;  /* 0x000000050605720f */ /* 0x010fc80007800308 */
[----:B-----5:R-:W-:-:S04]  /*0370*/  VIMNMX3.S16x2 R7, R10, R5, R12, !PT ;  /* 0x000000050a07720f */ /* 0x020fc8000780030c */
[----:B--2---:R-:W-:-:S04]  /*0380*/  VIMNMX.S16x2 R7, PT, PT, R14, R7, !PT ;  /* 0x000000070e077248 */ /* 0x004fc80007fe0300 */
[----:B------:R-:W1:Y:S08]  /*0390*/  I2F.S16 R5, R7 ;  /* 0x0000000700057306 */ /* 0x000e700000101400 */
[----:B------:R-:W2:Y:S08]  /*03a0*/  I2F.S16 R9, R10 ;  /* 0x0000000a00097306 */ /* 0x000eb00000101400 */
[----:B------:R3:W4:Y:S01]  /*03b0*/  I2F.S16 R20, R2 ;  /* 0x0000000200147306 */ /* 0x0007220000101400 */
[----:B-1----:R-:W-:Y:S01]  /*03c0*/  FMUL R5, R5, UR5 ;  /* 0x0000000505057c20 */ /* 0x002fe20008400000 */
[----:B------:R-:W-:-:S06]  /*03d0*/  PRMT R15, R15, 0x9910, RZ ;  /* 0x000099100f0f7816 */ /* 0x000fcc00000000ff */
[----:B------:R-:W1:Y:S01]  /*03e0*/  I2F.S16 R24, R0 ;  /* 0x0000000000187306 */ /* 0x000e620000101400 */
[----:B--2---:R-:W-:Y:S01]  /*03f0*/  FSETP.GEU.AND P0, PT, R5, R9, PT ;  /* 0x000000090500720b */ /* 0x004fe20003f0e000 */
[----:B------:R-:W-:Y:S01]  /*0400*/  IMAD.MOV.U32 R9, RZ, RZ, R15 ;  /* 0x000000ffff097224 */ /* 0x000fe200078e000f */
[----:B---3--:R-:W-:Y:S01]  /*0410*/  PRMT R2, R2, 0x9910, RZ ;  /* 0x0000991002027816 */ /* 0x008fe200000000ff */
[----:B------:R-:W-:Y:S01]  /*0420*/  IMAD R7, R3, UR4, R18 ;  /* 0x0000000403077c24 */ /* 0x000fe2000f8e0212 */
[----:B------:R-:W2:Y:S01]  /*0430*/  LDCU.64 UR4, c[0x0][0x388] ;  /* 0x00007100ff0477ac */ /* 0x000ea20008000a00 */
[----:B------:R-:W3:Y:S01]  /*0440*/  LDC.64 R18, c[0x3][0x8] ;  /* 0x00c00200ff127b82 */ /* 0x000ee20000000a00 */
[----:B----4-:R-:W-:Y:S01]  /*0450*/  FSETP.GEU.AND P6, PT, R5, R20, PT ;  /* 0x000000140500720b */ /* 0x010fe20003fce000 */
[----:B------:R4:W5:Y:S03]  /*0460*/  I2F.S16 R22, R4 ;  /* 0x0000000400167306 */ /* 0x0009660000101400 */
[----:B0-----:R-:W-:-:S02]  /*0470*/  SEL R16, R16, RZ, !P6 ;  /* 0x000000ff10107207 */ /* 0x001fc40007000000 */
[-C--:B------:R-:W-:Y:S02]  /*0480*/  ISETP.GT.AND P6, PT, R2, R9.reuse, PT ;  /* 0x000000090200720c */ /* 0x080fe40003fc4270 */
[----:B-1----:R-:W-:Y:S02]  /*0490*/  FSETP.GEU.AND P5, PT, R5, R24, PT ;  /* 0x000000180500720b */ /* 0x002fe40003fae000 */
[----:B------:R-:W-:Y:S02]  /*04a0*/  PRMT R2, R4, 0x9910, RZ ;  /* 0x0000991004027816 */ /* 0x000fe400000000ff */
[----:B----4-:R-:W0:Y:S01]  /*04b0*/  LDC R4, c[0x3][0x14] ;  /* 0x00c00500ff047b82 */ /* 0x010e220000000800 */
[----:B------:R-:W-:Y:S02]  /*04c0*/  PRMT R0, R0, 0x9910, RZ ;  /* 0x0000991000007816 */ /* 0x000fe400000000ff */
[----:B------:R-:W-:Y:S02]  /*04d0*/  SEL R17, R17, RZ, !P5 ;  /* 0x000000ff11117207 */ /* 0x000fe40006800000 */
[----:B------:R-:W-:Y:S01]  /*04e0*/  ISETP.GT.AND P5, PT, R2, R9, PT ;  /* 0x000000090200720c */ /* 0x000fe20003fa4270 */
[----:B------:R-:W1:Y:S02]  /*04f0*/  I2F.S16 R26, R6 ;  /* 0x00000006001a7306 */ /* 0x000e640000101400 */
[----:B------:R-:W4:Y:S01]  /*0500*/  LDC.64 R2, c[0x3][0x18] ;  /* 0x00c00600ff027b82 */ /* 0x000f220000000a00 */
[----:B------:R-:W-:-:S02]  /*0510*/  SEL R16, R16, RZ, P6 ;  /* 0x000000ff10107207 */ /* 0x000fc40003000000 */
[----:B------:R-:W-:-:S03]  /*0520*/  ISETP.GT.AND P6, PT, R0, R9, PT ;  /* 0x000000090000720c */ /* 0x000fc60003fc4270 */
[----:B------:R2:W1:Y:S02]  /*0530*/  I2F.S16 R28, R8 ;  /* 0x00000008001c7306 */ /* 0x0004640000101400 */
[----:B------:R-:W4:Y:S01]  /*0540*/  LDC R0, c[0x3][0x20] ;  /* 0x00c00800ff007b82 */ /* 0x000f220000000800 */
[----:B-----5:R-:W-:-:S05]  /*0550*/  FSETP.GEU.AND P4, PT, R5, R22, PT ;  /* 0x000000160500720b */ /* 0x020fca0003f8e000 */
[----:B------:R-:W5:Y:S01]  /*0560*/  I2F.S16 R11, R12 ;  /* 0x0000000c000b7306 */ /* 0x000f620000101400 */
[----:B---3--:R-:W-:-:S07]  /*0570*/  SEL R18, R18, RZ, !P4 ;  /* 0x000000ff12127207 */ /* 0x008fce0006000000 */
[----:B------:R-:W3:Y:S01]  /*0580*/  I2F.S16 R20, R14 ;  /* 0x0000000e00147306 */ /* 0x000ee20000101400 */
[----:B--2---:R-:W-:Y:S02]  /*0590*/  PRMT R8, R8, 0x9910, RZ ;  /* 0x0000991008087816 */ /* 0x004fe400000000ff */
[----:B------:R-:W-:Y:S02]  /*05a0*/  PRMT R6, R6, 0x9910, RZ ;  /* 0x0000991006067816 */ /* 0x000fe400000000ff */
[C---:B-1----:R-:W-:Y:S02]  /*05b0*/  FSETP.GEU.AND P2, PT, R5.reuse, R26, PT ;  /* 0x0000001a0500720b */ /* 0x042fe40003f4e000 */
[----:B------:R-:W-:Y:S02]  /*05c0*/  FSETP.GEU.AND P3, PT, R5, R28, PT ;  /* 0x0000001c0500720b */ /* 0x000fe40003f6e000 */
[----:B------:R-:W-:Y:S02]  /*05d0*/  SEL R17, R17, RZ, P6 ;  /* 0x000000ff11117207 */ /* 0x000fe40003000000 */
[----:B------:R-:W-:-:S02]  /*05e0*/  SEL R18, R18, RZ, P5 ;  /* 0x000000ff12127207 */ /* 0x000fc40002800000 */
[-C--:B------:R-:W-:Y:S02]  /*05f0*/  ISETP.GT.AND P5, PT, R6, R9.reuse, PT ;  /* 0x000000090600720c */ /* 0x080fe40003fa4270 */
[----:B------:R-:W-:Y:S02]  /*0600*/  ISETP.GT.AND P6, PT, R8, R9, PT ;  /* 0x000000090800720c */ /* 0x000fe40003fc4270 */
[----:B-----5:R-:W-:Y:S02]  /*0610*/  FSETP.GEU.AND P1, PT, R5, R11, PT ;  /* 0x0000000b0500720b */ /* 0x020fe40003f2e000 */
[----:B------:R-:W-:Y:S02]  /*0620*/  PRMT R8, R12, 0x9910, RZ ;  /* 0x000099100c087816 */ /* 0x000fe400000000ff */
[----:B------:R-:W-:Y:S02]  /*0630*/  PRMT R6, R10, 0x9910, RZ ;  /* 0x000099100a067816 */ /* 0x000fe400000000ff */
[----:B------:R-:W-:-:S02]  /*0640*/  SEL R19, R19, RZ, !P2 ;  /* 0x000000ff13137207 */ /* 0x000fc40005000000 */
[----:B0-----:R-:W-:Y:S02]  /*0650*/  SEL R4, R4, RZ, !P3 ;  /* 0x000000ff04047207 */ /* 0x001fe40005800000 */
[----:B---3--:R-:W-:Y:S02]  /*0660*/  FSETP.GEU.AND P4, PT, R5, R20, PT ;  /* 0x000000140500720b */ /* 0x008fe40003f8e000 */
[----:B------:R-:W-:Y:S02]  /*0670*/  IADD3 R16, PT, PT, R18, R16, R17 ;  /* 0x0000001012107210 */ /* 0x000fe40007ffe011 */
[----:B------:R-:W-:Y:S02]  /*0680*/  PRMT R10, R14, 0x9910, RZ ;  /* 0x000099100e0a7816 */ /* 0x000fe400000000ff */
[----:B------:R-:W-:Y:S02]  /*0690*/  SEL R19, R19, RZ, P5 ;  /* 0x000000ff13137207 */ /* 0x000fe40002800000 */
[----:B------:R-:W-:-:S02]  /*06a0*/  SEL R4, R4, RZ, P6 ;  /* 0x000000ff04047207 */ /* 0x000fc40003000000 */
[-C--:B------:R-:W-:Y:S02]  /*06b0*/  ISETP.GT.AND P2, PT, R6, R9.reuse, PT ;  /* 0x000000090600720c */ /* 0x080fe40003f44270 */
[-C--:B------:R-:W-:Y:S02]  /*06c0*/  ISETP.GT.AND P3, PT, R8, R9.reuse, PT ;  /* 0x000000090800720c */ /* 0x080fe40003f64270 */
[----:B----4-:R-:W-:Y:S02]  /*06d0*/  SEL R2, R2, RZ, !P0 ;  /* 0x000000ff02027207 */ /* 0x010fe40004000000 */
[----:B------:R-:W-:Y:S01]  /*06e0*/  SEL R5, R3, RZ, !P1 ;  /* 0x000000ff03057207 */ /* 0x000fe20004800000 */
[----:B------:R-:W-:Y:S01]  /*06f0*/  VIADD R7, R7, 0xffffffff ;  /* 0xffffffff07077836 */ /* 0x000fe20000000000 */
[----:B------:R-:W-:Y:S02]  /*0700*/  ISETP.GT.AND P5, PT, R10, R9, PT ;  /* 0x000000090a00720c */ /* 0x000fe40003fa4270 */
[----:B------:R-:W-:-:S02]  /*0710*/  IADD3 R4, PT, PT, R4, R16, R19 ;  /* 0x0000001004047210 */ /* 0x000fc40007ffe013 */
[----:B------:R-:W-:Y:S02]  /*0720*/  SEL R0, R0, RZ, !P4 ;  /* 0x000000ff00007207 */ /* 0x000fe40006000000 */
[----:B------:R-:W-:Y:S02]  /*0730*/  SEL R3, R2, RZ, P2 ;  /* 0x000000ff02037207 */ /* 0x000fe40001000000 */
[----:B------:R-:W-:Y:S02]  /*0740*/  SEL R5, R5, RZ, P3 ;  /* 0x000000ff05057207 */ /* 0x000fe40001800000 */
[----:B------:R-:W-:Y:S02]  /*0750*/  IADD3 R2, P0, PT, R7, UR4, RZ ;  /* 0x0000000407027c10 */ /* 0x000fe4000ff1e0ff */
[----:B------:R-:W-:Y:S02]  /*0760*/  SEL R7, R0, RZ, P5 ;  /* 0x000000ff00077207 */ /* 0x000fe40002800000 */
[----:B------:R-:W-:Y:S01]  /*0770*/  IADD3 R4, PT, PT, R5, R4, R3 ;  /* 0x0000000405047210 */ /* 0x000fe20007ffe003 */
[----:B------:R-:W-:-:S04]  /*0780*/  IMAD.X R3, RZ, RZ, UR5, P0 ;  /* 0x00000005ff037e24 */ /* 0x000fc800080e06ff */
[----:B------:R-:W-:-:S05]  /*0790*/  IMAD.IADD R7, R4, 0x1, R7 ;  /* 0x0000000104077824 */ /* 0x000fca00078e0207 */
[----:B------:R-:W-:Y:S01]  /*07a0*/  STG.E.U8 desc[UR6][R2.64], R7 ;  /* 0x0000000702007986 */ /* 0x000fe2000c101106 */
[----:B------:R-:W-:Y:S05]  /*07b0*/  EXIT ;  /* 0x000000000000794d */ /* 0x000fea0003800000 */
.L_x_0:
[----:B------:R-:W-:-:S00]  /*07c0*/  BRA `(.L_x_0) ;  /* 0xfffffffc00fc7947 */ /* 0x000fc0000383ffff */
[----:B------:R-:W-:-:S00]  /*07d0*/  NOP ;  /* 0x0000000000007918 */ /* 0x000fc00000000000 */
        /* <DEDUP_REMOVED lines=10> */
.L_x_1:


//--------------------- .nv.shared.reserved.0     --------------------------
	.section	.nv.shared.reserved.0,"aw",@nobits
	.weak		__nv_reservedSMEM_offset_0_alias
	.size		__nv_reservedSMEM_offset_0_alias, 0, 64
	.other		__nv_reservedSMEM_offset_0_alias,@"STO_CUDA_RESERVED_SHARED STV_DEFAULT"
__nv_reservedSMEM_offset_0_alias:
	.zero		0
	.zero		64


//--------------------- .nv.constant0._Z5TLBAPPsPhjjf --------------------------
	.section	.nv.constant0._Z5TLBAPPsPhjjf,"a",@progbits
	.sectionflags	@""
	.align	4
.nv.constant0._Z5TLBAPPsPhjjf:
	.zero		924


//--------------------- SYMBOLS --------------------------

	.type		.nv.reservedSmem.offset0,@object
	.size		.nv.reservedSmem.offset0,0x4
